//
// Generated by NVIDIA NVVM Compiler
//
// Compiler Build ID: CL-36424714
// Cuda compilation tools, release 13.0, V13.0.88
// Based on NVVM 20.0.0
//

.version 9.0
.target sm_100
.address_size 64

	// .globl	default_function_kernel

.visible .entry default_function_kernel(
	.param .u64 .ptr .align 1 default_function_kernel_param_0,
	.param .u64 .ptr .align 1 default_function_kernel_param_1
)
.maxntid 38
{
	.reg .pred 	%p<4>;
	.reg .b32 	%r<45>;
	.reg .b32 	%f<8>;
	.reg .b64 	%rd<9>;

	ld.param.u64 	%rd3, [default_function_kernel_param_0];
	ld.param.u64 	%rd4, [default_function_kernel_param_1];
	cvta.to.global.u64 	%rd1, %rd4;
	cvta.to.global.u64 	%rd5, %rd3;
	mov.u32 	%r13, %ctaid.x;
	mov.u32 	%r14, %tid.x;
	mad.lo.s32 	%r15, %r13, 38, %r14;
	mul.wide.u32 	%rd6, %r15, 4;
	add.s64 	%rd2, %rd5, %rd6;
	mov.b32 	%r16, -8388611;
	st.global.u32 	[%rd2], %r16;
	shr.u32 	%r17, %r14, 1;
	mad.lo.s32 	%r18, %r13, 3, %r17;
	shl.b32 	%r19, %r13, 4;
	add.s32 	%r20, %r18, %r19;
	shr.u32 	%r21, %r20, 2;
	and.b32  	%r22, %r21, 7;
	mad.lo.s32 	%r23, %r22, 5, 5;
	shr.u32 	%r24, %r23, 1;
	mul.lo.s32 	%r25, %r22, 20;
	shr.u32 	%r1, %r25, 3;
	mul.lo.s32 	%r26, %r15, 3;
	and.b32  	%r27, %r26, 7;
	setp.ne.s32 	%p1, %r27, 5;
	and.b32  	%r28, %r15, 7;
	mul.lo.s32 	%r29, %r28, 19;
	add.s32 	%r30, %r29, 19;
	shr.u32 	%r31, %r30, 3;
	shr.u32 	%r32, %r29, 3;
	shr.u32 	%r33, %r20, 5;
	mad.lo.s32 	%r2, %r33, 380, %r32;
	shr.u32 	%r34, %r18, 2;
	not.b32 	%r35, %r34;
	and.b32  	%r36, %r35, 1;
	add.s32 	%r37, %r24, %r36;
	sub.s32 	%r3, %r37, %r1;
	selp.u32 	%r38, 1, 0, %p1;
	add.s32 	%r39, %r31, %r38;
	sub.s32 	%r4, %r39, %r32;
	mov.b32 	%r42, 0;
	mov.f32 	%f7, 0fFF7FFFFD;
$L__BB0_1:
	setp.ge.s32 	%p2, %r42, %r3;
	@%p2 bra 	$L__BB0_6;
	add.s32 	%r41, %r42, %r1;
	mad.lo.s32 	%r43, %r41, 19, %r2;
	mov.b32 	%r44, 0;
$L__BB0_3:
	setp.ge.s32 	%p3, %r44, %r4;
	@%p3 bra 	$L__BB0_5;
	mul.wide.u32 	%rd7, %r43, 4;
	add.s64 	%rd8, %rd1, %rd7;
	ld.global.nc.f32 	%f5, [%rd8];
	max.f32 	%f7, %f7, %f5;
	st.global.f32 	[%rd2], %f7;
	add.s32 	%r44, %r44, 1;
	add.s32 	%r43, %r43, 1;
	bra.uni 	$L__BB0_3;
$L__BB0_5:
	add.s32 	%r42, %r42, 1;
	bra.uni 	$L__BB0_1;
$L__BB0_6:
	ret;

}


// ===== COMPILED SASS (sm_100) =====

	.target	sm_100

	.elftype	@"ET_EXEC"


//--------------------- .note.nv.tkinfo           --------------------------
	.section	.note.nv.tkinfo,"",@"SHT_NOTE"
	.sectionflags	@"SHF_NOTE_NV_TKINFO"
	.tkinfo
        /*0018*/ 	.word	0x00000002
        /*0030*/ 	.string	""
        /*0030*/ 	.string	"ptxas"
        /*0030*/ 	.string	"Cuda compilation tools, release 13.0, V13.0.88"
        /*0030*/ 	.string	"Build cuda_13.0.r13.0/compiler.36424714_0"
        /*0030*/ 	.string	"-arch sm_100 -m 64 "



//--------------------- .note.nv.cuinfo           --------------------------
	.section	.note.nv.cuinfo,"",@"SHT_NOTE"
	.sectionflags	@"SHF_NOTE_NV_CUINFO"
        /*0018*/ 	.short	0x0002
        /*001a*/ 	.short	0x0064
        /*001c*/ 	.short	0x0082
	.zero		2


//--------------------- .nv.info                  --------------------------
	.section	.nv.info,"",@"SHT_CUDA_INFO"
	.align	4


	//----- nvinfo : EIATTR_REGCOUNT
	.align		4
        /*0000*/ 	.byte	0x04, 0x2f
        /*0002*/ 	.short	(.L_1 - .L_0)
	.align		4
.L_0:
        /*0004*/ 	.word	index@(default_function_kernel)
        /*0008*/ 	.word	0x00000014


	//----- nvinfo : EIATTR_FRAME_SIZE
	.align		4
.L_1:
        /*000c*/ 	.byte	0x04, 0x11
        /*000e*/ 	.short	(.L_3 - .L_2)
	.align		4
.L_2:
        /*0010*/ 	.word	index@(default_function_kernel)
        /*0014*/ 	.word	0x00000000


	//----- nvinfo : EIATTR_MIN_STACK_SIZE
	.align		4
.L_3:
        /*0018*/ 	.byte	0x04, 0x12
        /*001a*/ 	.short	(.L_5 - .L_4)
	.align		4
.L_4:
        /*001c*/ 	.word	index@(default_function_kernel)
        /*0020*/ 	.word	0x00000000
.L_5:


//--------------------- .nv.compat                --------------------------
	.section	.nv.compat,"",@"SHT_CUDA_COMPAT_INFO"
	.align	4
        /*0000*/ 	.byte	0x02, 0x09, 0x00, 0x00, 0x02, 0x02, 0x01, 0x00, 0x02, 0x05, 0x05, 0x00, 0x03, 0x07, 0x01, 0x01
        /*0010*/ 	.byte	0x02, 0x03, 0x00, 0x00, 0x02, 0x06, 0x01, 0x00, 0x04, 0x0b, 0x08, 0x00, 0x09, 0x00, 0x00, 0x00
        /*0020*/ 	.byte	0x00, 0x00, 0x00, 0x00


//--------------------- .nv.info.default_function_kernel --------------------------
	.section	.nv.info.default_function_kernel,"",@"SHT_CUDA_INFO"
	.sectionflags	@""
	.align	4


	//----- nvinfo : EIATTR_CUDA_API_VERSION
	.align		4
        /*0000*/ 	.byte	0x04, 0x37
        /*0002*/ 	.short	(.L_7 - .L_6)
.L_6:
        /*0004*/ 	.word	0x00000082


	//----- nvinfo : EIATTR_KPARAM_INFO
	.align		4
.L_7:
        /*0008*/ 	.byte	0x04, 0x17
        /*000a*/ 	.short	(.L_9 - .L_8)
.L_8:
        /*000c*/ 	.word	0x00000000
        /*0010*/ 	.short	0x0001
        /*0012*/ 	.short	0x0008
        /*0014*/ 	.byte	0x00, 0xf5, 0x21, 0x00


	//----- nvinfo : EIATTR_KPARAM_INFO
	.align		4
.L_9:
        /*0018*/ 	.byte	0x04, 0x17
        /*001a*/ 	.short	(.L_11 - .L_10)
.L_10:
        /*001c*/ 	.word	0x00000000
        /*0020*/ 	.short	0x0000
        /*0022*/ 	.short	0x0000
        /*0024*/ 	.byte	0x00, 0xf5, 0x21, 0x00


	//----- nvinfo : EIATTR_SPARSE_MMA_MASK
	.align		4
.L_11:
        /*0028*/ 	.byte	0x03, 0x50
        /*002a*/ 	.short	0x0000


	//----- nvinfo : EIATTR_MAXREG_COUNT
	.align		4
        /*002c*/ 	.byte	0x03, 0x1b
        /*002e*/ 	.short	0x00ff


	//----- nvinfo : EIATTR_MERCURY_ISA_VERSION
	.align		4
        /*0030*/ 	.byte	0x03, 0x5f
        /*0032*/ 	.short	0x0101


	//----- nvinfo : EIATTR_VRC_CTA_INIT_COUNT
	.align		4
        /*0034*/ 	.byte	0x02, 0x4a
	.zero		1
	.zero		1


	//----- nvinfo : EIATTR_EXIT_INSTR_OFFSETS
	.align		4
        /*0038*/ 	.byte	0x04, 0x1c
        /*003a*/ 	.short	(.L_13 - .L_12)


	//   ....[0]....
.L_12:
        /*003c*/ 	.word	0x00000240


	//   ....[1]....
        /*0040*/ 	.word	0x000003b0


	//----- nvinfo : EIATTR_MAX_THREADS
	.align		4
.L_13:
        /*0044*/ 	.byte	0x04, 0x05
        /*0046*/ 	.short	(.L_15 - .L_14)
.L_14:
        /*0048*/ 	.word	0x00000026
        /*004c*/ 	.word	0x00000001
        /*0050*/ 	.word	0x00000001


	//----- nvinfo : EIATTR_CRS_STACK_SIZE
	.align		4
.L_15:
        /*0054*/ 	.byte	0x04, 0x1e
        /*0056*/ 	.short	(.L_17 - .L_16)
.L_16:
        /*0058*/ 	.word	0x00000000


	//----- nvinfo : EIATTR_CBANK_PARAM_SIZE
	.align		4
.L_17:
        /*005c*/ 	.byte	0x03, 0x19
        /*005e*/ 	.short	0x0010


	//----- nvinfo : EIATTR_PARAM_CBANK
	.align		4
        /*0060*/ 	.byte	0x04, 0x0a
        /*0062*/ 	.short	(.L_19 - .L_18)
	.align		4
.L_18:
        /*0064*/ 	.word	index@(.nv.constant0.default_function_kernel)
        /*0068*/ 	.short	0x0380
        /*006a*/ 	.short	0x0010


	//----- nvinfo : EIATTR_SW_WAR
	.align		4
.L_19:
        /*006c*/ 	.byte	0x04, 0x36
        /*006e*/ 	.short	(.L_21 - .L_20)
.L_20:
        /*0070*/ 	.word	0x00000008
.L_21:


//--------------------- .nv.callgraph             --------------------------
	.section	.nv.callgraph,"",@"SHT_CUDA_CALLGRAPH"
	.align	4
	.sectionentsize	8
	.align		4
        /*0000*/ 	.word	0x00000000
	.align		4
        /*0004*/ 	.word	0xffffffff
	.align		4
        /*0008*/ 	.word	0x00000000
	.align		4
        /*000c*/ 	.word	0xfffffffe
	.align		4
        /*0010*/ 	.word	0x00000000
	.align		4
        /*0014*/ 	.word	0xfffffffd
	.align		4
        /*0018*/ 	.word	0x00000000
	.align		4
        /*001c*/ 	.word	0xfffffffc


//--------------------- .text.default_function_kernel --------------------------
	.section	.text.default_function_kernel,"ax",@progbits
	.align	128
        .global         default_function_kernel
        .type           default_function_kernel,@function
        .size           default_function_kernel,(.L_x_5 - default_function_kernel)
        .other          default_function_kernel,@"STO_CUDA_ENTRY STV_DEFAULT"
default_function_kernel:
.text.default_function_kernel:
[----:B------:R-:W-:Y:S01]  /*0000*/  LDC R1, c[0x0][0x37c] ;  /* 0x0000df00ff017b82 */ /* 0x000fe20000000800 */
[----:B------:R-:W0:Y:S07]  /*0010*/  S2R R6, SR_TID.X ;  /* 0x0000000000067919 */ /* 0x000e2e0000002100 */
[----:B------:R-:W1:Y:S01]  /*0020*/  LDC.64 R2, c[0x0][0x380] ;  /* 0x0000e000ff027b82 */ /* 0x000e620000000a00 */
[----:B------:R-:W-:Y:S01]  /*0030*/  IMAD.MOV.U32 R11, RZ, RZ, 0x5 ;  /* 0x00000005ff0b7424 */ /* 0x000fe200078e00ff */
[----:B------:R-:W2:Y:S01]  /*0040*/  LDCU.64 UR4, c[0x0][0x358] ;  /* 0x00006b00ff0477ac */ /* 0x000ea20008000a00 */
[----:B------:R-:W3:Y:S01]  /*0050*/  S2R R5, SR_CTAID.X ;  /* 0x0000000000057919 */ /* 0x000ee20000002500 */
[----:B0-----:R-:W-:-:S05]  /*0060*/  SHF.R.U32.HI R0, RZ, 0x1, R6 ;  /* 0x00000001ff007819 */ /* 0x001fca0000011606 */
[----:B---3--:R-:W-:-:S04]  /*0070*/  IMAD R0, R5, 0x3, R0 ;  /* 0x0000000305007824 */ /* 0x008fc800078e0200 */
[C-C-:B------:R-:W-:Y:S01]  /*0080*/  IMAD R4, R5.reuse, 0x10, R0.reuse ;  /* 0x0000001005047824 */ /* 0x140fe200078e0200 */
[----:B------:R-:W-:Y:S01]  /*0090*/  SHF.R.U32.HI R9, RZ, 0x2, R0 ;  /* 0x00000002ff097819 */ /* 0x000fe20000011600 */
[----:B------:R-:W-:-:S03]  /*00a0*/  IMAD R5, R5, 0x26, R6 ;  /* 0x0000002605057824 */ /* 0x000fc600078e0206 */
[----:B------:R-:W-:Y:S01]  /*00b0*/  SHF.R.U32.HI R6, RZ, 0x2, R4 ;  /* 0x00000002ff067819 */ /* 0x000fe20000011604 */
[----:B------:R-:W-:Y:S01]  /*00c0*/  IMAD R7, R5, 0x3, RZ ;  /* 0x0000000305077824 */ /* 0x000fe200078e02ff */
[----:B------:R-:W-:Y:S01]  /*00d0*/  LOP3.LUT R9, R9, 0x1, RZ, 0xc, !PT ;  /* 0x0000000109097812 */ /* 0x000fe200078e0cff */
[C---:B-1----:R-:W-:Y:S01]  /*00e0*/  IMAD.WIDE.U32 R2, R5.reuse, 0x4, R2 ;  /* 0x0000000405027825 */ /* 0x042fe200078e0002 */
[----:B------:R-:W-:Y:S02]  /*00f0*/  LOP3.LUT R6, R6, 0x7, RZ, 0xc0, !PT ;  /* 0x0000000706067812 */ /* 0x000fe400078ec0ff */
[----:B------:R-:W-:Y:S02]  /*0100*/  LOP3.LUT R8, R5, 0x7, RZ, 0xc0, !PT ;  /* 0x0000000705087812 */ /* 0x000fe400078ec0ff */
[----:B------:R-:W-:Y:S01]  /*0110*/  LOP3.LUT R7, R7, 0x7, RZ, 0xc0, !PT ;  /* 0x0000000707077812 */ /* 0x000fe200078ec0ff */
[C---:B------:R-:W-:Y:S02]  /*0120*/  IMAD R0, R6.reuse, R11, 0x5 ;  /* 0x0000000506007424 */ /* 0x040fe400078e020b */
[----:B------:R-:W-:Y:S01]  /*0130*/  IMAD R6, R6, 0x14, RZ ;  /* 0x0000001406067824 */ /* 0x000fe200078e02ff */
[----:B------:R-:W-:Y:S01]  /*0140*/  ISETP.NE.AND P0, PT, R7, 0x5, PT ;  /* 0x000000050700780c */ /* 0x000fe20003f05270 */
[----:B------:R-:W-:Y:S01]  /*0150*/  IMAD R8, R8, 0x13, RZ ;  /* 0x0000001308087824 */ /* 0x000fe200078e02ff */
[----:B------:R-:W-:Y:S01]  /*0160*/  LEA.HI R9, R0, R9, RZ, 0x1f ;  /* 0x0000000900097211 */ /* 0x000fe200078ff8ff */
[----:B------:R-:W-:Y:S01]  /*0170*/  IMAD.MOV.U32 R11, RZ, RZ, -0x800003 ;  /* 0xff7ffffdff0b7424 */ /* 0x000fe200078e00ff */
[----:B------:R-:W-:-:S02]  /*0180*/  SHF.R.U32.HI R0, RZ, 0x3, R6 ;  /* 0x00000003ff007819 */ /* 0x000fc40000011606 */
[----:B------:R-:W-:Y:S02]  /*0190*/  IADD3 R5, PT, PT, R8, 0x13, RZ ;  /* 0x0000001308057810 */ /* 0x000fe40007ffe0ff */
[----:B------:R-:W-:Y:S01]  /*01a0*/  SHF.R.U32.HI R8, RZ, 0x3, R8 ;  /* 0x00000003ff087819 */ /* 0x000fe20000011608 */
[----:B------:R-:W-:Y:S01]  /*01b0*/  IMAD.IADD R10, R9, 0x1, -R0 ;  /* 0x00000001090a7824 */ /* 0x000fe200078e0a00 */
[----:B------:R-:W-:Y:S01]  /*01c0*/  SHF.R.U32.HI R6, RZ, 0x3, R5 ;  /* 0x00000003ff067819 */ /* 0x000fe20000011605 */
[----:B--2---:R0:W-:Y:S01]  /*01d0*/  STG.E desc[UR4][R2.64], R11 ;  /* 0x0000000b02007986 */ /* 0x0041e2000c101904 */
[----:B------:R-:W-:Y:S02]  /*01e0*/  LEA.HI R7, R5, 0x1, RZ, 0x1d ;  /* 0x0000000105077811 */ /* 0x000fe400078fe8ff */
[----:B------:R-:W-:Y:S01]  /*01f0*/  ISETP.GT.AND P1, PT, R10, RZ, PT ;  /* 0x000000ff0a00720c */ /* 0x000fe20003f24270 */
[----:B------:R-:W-:Y:S01]  /*0200*/  @!P0 IMAD.MOV R7, RZ, RZ, R6 ;  /* 0x000000ffff078224 */ /* 0x000fe200078e0206 */
[----:B------:R-:W-:-:S03]  /*0210*/  SHF.R.U32.HI R5, RZ, 0x5, R4 ;  /* 0x00000005ff057819 */ /* 0x000fc60000011604 */
[--C-:B------:R-:W-:Y:S02]  /*0220*/  IMAD.IADD R17, R7, 0x1, -R8.reuse ;  /* 0x0000000107117824 */ /* 0x100fe400078e0a08 */
[----:B------:R-:W-:-:S06]  /*0230*/  IMAD R9, R5, 0x17c, R8 ;  /* 0x0000017c05097824 */ /* 0x000fcc00078e0208 */
[----:B0-----:R-:W-:Y:S05]  /*0240*/  @!P1 EXIT ;  /* 0x000000000000994d */ /* 0x001fea0003800000 */
[----:B------:R-:W-:Y:S02]  /*0250*/  HFMA2 R11, -RZ, RZ, 0, 0 ;  /* 0x00000000ff0b7431 */ /* 0x000fe400000001ff */
[----:B------:R-:W-:-:S07]  /*0260*/  IMAD.MOV.U32 R13, RZ, RZ, -0x800003 ;  /* 0xff7ffffdff0d7424 */ /* 0x000fce00078e00ff */
.L_x_3:
[----:B------:R-:W-:Y:S01]  /*0270*/  ISETP.GT.AND P1, PT, R17, RZ, PT ;  /* 0x000000ff1100720c */ /* 0x000fe20003f24270 */
[----:B------:R-:W-:Y:S01]  /*0280*/  IMAD.MOV.U32 R5, RZ, RZ, R11 ;  /* 0x000000ffff057224 */ /* 0x000fe200078e000b */
[----:B------:R-:W-:Y:S01]  /*0290*/  IADD3 R11, PT, PT, R11, 0x1, RZ ;  /* 0x000000010b0b7810 */ /* 0x000fe20007ffe0ff */
[----:B------:R-:W-:Y:S03]  /*02a0*/  BSSY.RECONVERGENT B0, `(.L_x_0) ;  /* 0x000000f000007945 */ /* 0x000fe60003800200 */
[----:B------:R-:W-:-:S07]  /*02b0*/  ISETP.GE.AND P0, PT, R11, R10, PT ;  /* 0x0000000a0b00720c */ /* 0x000fce0003f06270 */
[----:B-1----:R-:W-:Y:S06]  /*02c0*/  @!P1 BRA `(.L_x_1) ;  /* 0x0000000000309947 */ /* 0x002fec0003800000 */
[----:B------:R-:W0:Y:S01]  /*02d0*/  LDC.64 R6, c[0x0][0x388] ;  /* 0x0000e200ff067b82 */ /* 0x000e220000000a00 */
[----:B------:R-:W-:Y:S02]  /*02e0*/  IMAD.IADD R4, R0, 0x1, R5 ;  /* 0x0000000100047824 */ /* 0x000fe400078e0205 */
[----:B------:R-:W-:Y:S02]  /*02f0*/  IMAD.MOV.U32 R8, RZ, RZ, RZ ;  /* 0x000000ffff087224 */ /* 0x000fe400078e00ff */
[----:B------:R-:W-:-:S07]  /*0300*/  IMAD R15, R4, 0x13, R9 ;  /* 0x00000013040f7824 */ /* 0x000fce00078e0209 */
.L_x_2:
[----:B0-----:R-:W-:-:S06]  /*0310*/  IMAD.WIDE.U32 R4, R15, 0x4, R6 ;  /* 0x000000040f047825 */ /* 0x001fcc00078e0006 */
[----:B------:R-:W2:Y:S01]  /*0320*/  LDG.E.CONSTANT R4, desc[UR4][R4.64] ;  /* 0x0000000404047981 */ /* 0x000ea2000c1e9900 */
[----:B------:R-:W-:Y:S01]  /*0330*/  IADD3 R8, PT, PT, R8, 0x1, RZ ;  /* 0x0000000108087810 */ /* 0x000fe20007ffe0ff */
[----:B------:R-:W-:-:S03]  /*0340*/  VIADD R15, R15, 0x1 ;  /* 0x000000010f0f7836 */ /* 0x000fc60000000000 */
[----:B------:R-:W-:Y:S02]  /*0350*/  ISETP.GE.AND P1, PT, R8, R17, PT ;  /* 0x000000110800720c */ /* 0x000fe40003f26270 */
[----:B-12---:R-:W-:-:S05]  /*0360*/  FMNMX R13, R4, R13, !PT ;  /* 0x0000000d040d7209 */ /* 0x006fca0007800000 */
[----:B------:R1:W-:Y:S06]  /*0370*/  STG.E desc[UR4][R2.64], R13 ;  /* 0x0000000d02007986 */ /* 0x0003ec000c101904 */
[----:B------:R-:W-:Y:S05]  /*0380*/  @!P1 BRA `(.L_x_2) ;  /* 0xfffffffc00e09947 */ /* 0x000fea000383ffff */
.L_x_1:
[----:B------:R-:W-:Y:S05]  /*0390*/  BSYNC.RECONVERGENT B0 ;  /* 0x0000000000007941 */ /* 0x000fea0003800200 */
.L_x_0:
[----:B------:R-:W-:Y:S05]  /*03a0*/  @!P0 BRA `(.L_x_3) ;  /* 0xfffffffc00b08947 */ /* 0x000fea000383ffff */
[----:B------:R-:W-:Y:S05]  /*03b0*/  EXIT ;  /* 0x000000000000794d */ /* 0x000fea0003800000 */
.L_x_4:
[----:B------:R-:W-:-:S00]  /*03c0*/  BRA `(.L_x_4) ;  /* 0xfffffffc00fc7947 */ /* 0x000fc0000383ffff */
[----:B------:R-:W-:-:S00]  /*03d0*/  NOP ;  /* 0x0000000000007918 */ /* 0x000fc00000000000 */
        /* <DEDUP_REMOVED lines=10> */
.L_x_5:


//--------------------- .nv.shared.reserved.0     --------------------------
	.section	.nv.shared.reserved.0,"aw",@nobits
	.weak		__nv_reservedSMEM_offset_0_alias
	.size		__nv_reservedSMEM_offset_0_alias, 0, 64
	.other		__nv_reservedSMEM_offset_0_alias,@"STO_CUDA_RESERVED_SHARED STV_DEFAULT"
__nv_reservedSMEM_offset_0_alias:
	.zero		0
	.zero		64


//--------------------- .nv.constant0.default_function_kernel --------------------------
	.section	.nv.constant0.default_function_kernel,"a",@progbits
	.sectionflags	@""
	.align	4
.nv.constant0.default_function_kernel:
	.zero		912


//--------------------- SYMBOLS --------------------------

	.type		.nv.reservedSmem.offset0,@object
	.size		.nv.reservedSmem.offset0,0x4
